//
// Generated by NVIDIA NVVM Compiler
//
// Compiler Build ID: CL-36424714
// Cuda compilation tools, release 13.0, V13.0.88
// Based on NVVM 20.0.0
//

.version 9.0
.target sm_100
.address_size 64

	// .globl	_Z18b_scan_reduce_cudaPiS_m
.extern .func  (.param .b32 func_retval0) vprintf
(
	.param .b64 vprintf_param_0,
	.param .b64 vprintf_param_1
)
;
.global .align 1 .b8 $str[23] = {66, 108, 111, 99, 107, 32, 37, 100, 32, 110, 98, 95, 104, 101, 114, 101, 32, 61, 32, 37, 100, 10};
.global .align 1 .b8 $str$1[32] = {116, 104, 114, 101, 115, 104, 111, 108, 100, 32, 61, 32, 37, 100, 32, 38, 38, 32, 110, 101, 120, 116, 95, 116, 104, 32, 61, 32, 37, 100, 10};
.global .align 1 .b8 $str$2[29] = {84, 104, 114, 101, 97, 100, 32, 37, 100, 32, 58, 32, 118, 97, 108, 117, 101, 115, 91, 37, 100, 93, 32, 61, 32, 37, 100, 10};
.global .align 1 .b8 $str$3[2] = {10};

.visible .entry _Z18b_scan_reduce_cudaPiS_m(
	.param .u64 .ptr .align 1 _Z18b_scan_reduce_cudaPiS_m_param_0,
	.param .u64 .ptr .align 1 _Z18b_scan_reduce_cudaPiS_m_param_1,
	.param .u64 _Z18b_scan_reduce_cudaPiS_m_param_2
)
{
	.local .align 8 .b8 	__local_depot0[16];
	.reg .b64 	%SP;
	.reg .b64 	%SPL;
	.reg .pred 	%p<17>;
	.reg .b32 	%r<56>;
	.reg .b64 	%rd<34>;

	mov.u64 	%SPL, __local_depot0;
	cvta.local.u64 	%SP, %SPL;
	ld.param.u64 	%rd5, [_Z18b_scan_reduce_cudaPiS_m_param_0];
	ld.param.u64 	%rd4, [_Z18b_scan_reduce_cudaPiS_m_param_1];
	ld.param.u64 	%rd6, [_Z18b_scan_reduce_cudaPiS_m_param_2];
	cvta.to.global.u64 	%rd1, %rd5;
	add.u64 	%rd7, %SP, 0;
	add.u64 	%rd2, %SPL, 0;
	mov.u32 	%r1, %ntid.x;
	mov.u32 	%r2, %ctaid.x;
	mul.lo.s32 	%r17, %r1, %r2;
	mov.u32 	%r3, %tid.x;
	add.s32 	%r4, %r17, %r3;
	cvt.u64.u32 	%rd8, %r17;
	sub.s64 	%rd9, %rd6, %rd8;
	cvt.u64.u32 	%rd10, %r1;
	setp.lt.u64 	%p1, %rd9, %rd10;
	cvt.u32.u64 	%r18, %rd6;
	sub.s32 	%r19, %r18, %r17;
	selp.b32 	%r5, %r19, %r1, %p1;
	setp.ne.s32 	%p2, %r3, 0;
	@%p2 bra 	$L__BB0_2;
	st.local.v2.u32 	[%rd2], {%r2, %r5};
	mov.u64 	%rd11, $str;
	cvta.global.u64 	%rd12, %rd11;
	{ // callseq 0, 0
	.param .b64 param0;
	st.param.b64 	[param0], %rd12;
	.param .b64 param1;
	st.param.b64 	[param1], %rd7;
	.param .b32 retval0;
	call.uni (retval0), 
	vprintf, 
	(
	param0, 
	param1
	);
	ld.param.b32 	%r20, [retval0];
	} // callseq 0
$L__BB0_2:
	setp.lt.u32 	%p3, %r1, 4;
	mul.wide.s32 	%rd14, %r4, 4;
	add.s64 	%rd3, %rd1, %rd14;
	@%p3 bra 	$L__BB0_8;
	sub.s32 	%r6, %r3, %r5;
	shr.u32 	%r7, %r1, 1;
	mov.b32 	%r53, 2;
	mov.b32 	%r52, 1;
$L__BB0_4:
	setp.ge.s32 	%p4, %r3, %r5;
	setp.lt.u32 	%p5, %r3, %r52;
	or.pred  	%p6, %p4, %p5;
	@%p6 bra 	$L__BB0_7;
	neg.s32 	%r24, %r53;
	or.b32  	%r25, %r6, %r24;
	setp.ne.s32 	%p7, %r25, -1;
	@%p7 bra 	$L__BB0_7;
	ld.global.u32 	%r26, [%rd3];
	sub.s32 	%r27, %r4, %r52;
	mul.wide.s32 	%rd15, %r27, 4;
	add.s64 	%rd16, %rd1, %rd15;
	ld.global.u32 	%r28, [%rd16];
	add.s32 	%r29, %r28, %r26;
	st.global.u32 	[%rd3], %r29;
$L__BB0_7:
	shl.b32 	%r53, %r53, 1;
	bar.sync 	0;
	shl.b32 	%r52, %r52, 1;
	setp.lt.u32 	%p8, %r52, %r7;
	@%p8 bra 	$L__BB0_4;
$L__BB0_8:
	mul.wide.s32 	%rd17, %r5, 4;
	add.s64 	%rd18, %rd1, %rd17;
	mov.b32 	%r30, 0;
	st.global.u32 	[%rd18+-4], %r30;
	setp.lt.s32 	%p9, %r5, 2;
	@%p9 bra 	$L__BB0_18;
	not.b32 	%r31, %r3;
	add.s32 	%r12, %r5, %r31;
	mov.u64 	%rd19, $str$1;
	mov.u64 	%rd24, $str$2;
	mov.u64 	%rd29, $str$3;
	mov.u32 	%r54, %r5;
	mov.u32 	%r55, %r5;
$L__BB0_10:
	setp.ne.s32 	%p10, %r3, 0;
	shr.u32 	%r54, %r54, 1;
	@%p10 bra 	$L__BB0_12;
	st.local.v2.u32 	[%rd2], {%r55, %r54};
	cvta.global.u64 	%rd20, %rd19;
	{ // callseq 1, 0
	.param .b64 param0;
	st.param.b64 	[param0], %rd20;
	.param .b64 param1;
	st.param.b64 	[param1], %rd7;
	.param .b32 retval0;
	call.uni (retval0), 
	vprintf, 
	(
	param0, 
	param1
	);
	ld.param.b32 	%r32, [retval0];
	} // callseq 1
$L__BB0_12:
	setp.ge.s32 	%p11, %r3, %r5;
	setp.lt.u32 	%p12, %r3, %r54;
	or.pred  	%p13, %p11, %p12;
	@%p13 bra 	$L__BB0_15;
	rem.s32 	%r36, %r12, %r55;
	setp.ne.s32 	%p14, %r36, 0;
	@%p14 bra 	$L__BB0_15;
	ld.global.u32 	%r37, [%rd3];
	sub.s32 	%r38, %r4, %r55;
	mul.wide.s32 	%rd22, %r38, 4;
	add.s64 	%rd23, %rd1, %rd22;
	ld.global.u32 	%r39, [%rd23];
	add.s32 	%r40, %r39, %r37;
	st.local.v2.u32 	[%rd2], {%r3, %r4};
	st.local.u32 	[%rd2+8], %r40;
	cvta.global.u64 	%rd25, %rd24;
	{ // callseq 2, 0
	.param .b64 param0;
	st.param.b64 	[param0], %rd25;
	.param .b64 param1;
	st.param.b64 	[param1], %rd7;
	.param .b32 retval0;
	call.uni (retval0), 
	vprintf, 
	(
	param0, 
	param1
	);
	ld.param.b32 	%r41, [retval0];
	} // callseq 2
	st.local.v2.u32 	[%rd2], {%r3, %r38};
	st.local.u32 	[%rd2+8], %r37;
	{ // callseq 3, 0
	.param .b64 param0;
	st.param.b64 	[param0], %rd25;
	.param .b64 param1;
	st.param.b64 	[param1], %rd7;
	.param .b32 retval0;
	call.uni (retval0), 
	vprintf, 
	(
	param0, 
	param1
	);
	ld.param.b32 	%r43, [retval0];
	} // callseq 3
	sub.s32 	%r45, %r4, %r54;
	mul.wide.s32 	%rd27, %r45, 4;
	add.s64 	%rd28, %rd1, %rd27;
	ld.global.u32 	%r46, [%rd28];
	ld.global.u32 	%r47, [%rd3];
	add.s32 	%r48, %r47, %r46;
	st.global.u32 	[%rd3], %r48;
	st.global.u32 	[%rd28], %r37;
$L__BB0_15:
	setp.ne.s32 	%p15, %r3, 0;
	@%p15 bra 	$L__BB0_17;
	cvta.global.u64 	%rd30, %rd29;
	{ // callseq 4, 0
	.param .b64 param0;
	st.param.b64 	[param0], %rd30;
	.param .b64 param1;
	st.param.b64 	[param1], 0;
	.param .b32 retval0;
	call.uni (retval0), 
	vprintf, 
	(
	param0, 
	param1
	);
	ld.param.b32 	%r49, [retval0];
	} // callseq 4
$L__BB0_17:
	bar.sync 	0;
	shr.u32 	%r16, %r55, 1;
	setp.gt.u32 	%p16, %r55, 3;
	mov.u32 	%r55, %r16;
	@%p16 bra 	$L__BB0_10;
$L__BB0_18:
	cvta.to.global.u64 	%rd31, %rd4;
	ld.global.u32 	%r51, [%rd3];
	add.s64 	%rd33, %rd31, %rd14;
	st.global.u32 	[%rd33], %r51;
	ret;

}


// ===== COMPILED SASS (sm_100) =====

	.target	sm_100

	.elftype	@"ET_EXEC"


//--------------------- .note.nv.tkinfo           --------------------------
	.section	.note.nv.tkinfo,"",@"SHT_NOTE"
	.sectionflags	@"SHF_NOTE_NV_TKINFO"
	.tkinfo
        /*0018*/ 	.word	0x00000002
        /*0030*/ 	.string	""
        /*0030*/ 	.string	"ptxas"
        /*0030*/ 	.string	"Cuda compilation tools, release 13.0, V13.0.88"
        /*0030*/ 	.string	"Build cuda_13.0.r13.0/compiler.36424714_0"
        /*0030*/ 	.string	"-arch sm_100 -m 64 "



//--------------------- .note.nv.cuinfo           --------------------------
	.section	.note.nv.cuinfo,"",@"SHT_NOTE"
	.sectionflags	@"SHF_NOTE_NV_CUINFO"
        /*0018*/ 	.short	0x0002
        /*001a*/ 	.short	0x0064
        /*001c*/ 	.short	0x0082
	.zero		2


//--------------------- .nv.info                  --------------------------
	.section	.nv.info,"",@"SHT_CUDA_INFO"
	.align	4


	//----- nvinfo : EIATTR_REGCOUNT
	.align		4
        /*0000*/ 	.byte	0x04, 0x2f
        /*0002*/ 	.short	(.L_5 - .L_4)
	.align		4
.L_4:
        /*0004*/ 	.word	index@(_Z18b_scan_reduce_cudaPiS_m)
        /*0008*/ 	.word	0x00000024


	//----- nvinfo : EIATTR_FRAME_SIZE
	.align		4
.L_5:
        /*000c*/ 	.byte	0x04, 0x11
        /*000e*/ 	.short	(.L_7 - .L_6)
	.align		4
.L_6:
        /*0010*/ 	.word	index@(_Z18b_scan_reduce_cudaPiS_m)
        /*0014*/ 	.word	0x00000010


	//----- nvinfo : EIATTR_MIN_STACK_SIZE
	.align		4
.L_7:
        /*0018*/ 	.byte	0x04, 0x12
        /*001a*/ 	.short	(.L_9 - .L_8)
	.align		4
.L_8:
        /*001c*/ 	.word	index@(_Z18b_scan_reduce_cudaPiS_m)
        /*0020*/ 	.word	0x00000010
.L_9:


//--------------------- .nv.compat                --------------------------
	.section	.nv.compat,"",@"SHT_CUDA_COMPAT_INFO"
	.align	4
        /*0000*/ 	.byte	0x02, 0x09, 0x00, 0x00, 0x02, 0x02, 0x01, 0x00, 0x02, 0x05, 0x05, 0x00, 0x03, 0x07, 0x01, 0x01
        /*0010*/ 	.byte	0x02, 0x03, 0x00, 0x00, 0x02, 0x06, 0x01, 0x00, 0x04, 0x0b, 0x08, 0x00, 0x09, 0x00, 0x00, 0x00
        /*0020*/ 	.byte	0x00, 0x00, 0x00, 0x00


//--------------------- .nv.info._Z18b_scan_reduce_cudaPiS_m --------------------------
	.section	.nv.info._Z18b_scan_reduce_cudaPiS_m,"",@"SHT_CUDA_INFO"
	.sectionflags	@""
	.align	4


	//----- nvinfo : EIATTR_CUDA_API_VERSION
	.align		4
        /*0000*/ 	.byte	0x04, 0x37
        /*0002*/ 	.short	(.L_11 - .L_10)
.L_10:
        /*0004*/ 	.word	0x00000082


	//----- nvinfo : EIATTR_KPARAM_INFO
	.align		4
.L_11:
        /*0008*/ 	.byte	0x04, 0x17
        /*000a*/ 	.short	(.L_13 - .L_12)
.L_12:
        /*000c*/ 	.word	0x00000000
        /*0010*/ 	.short	0x0002
        /*0012*/ 	.short	0x0010
        /*0014*/ 	.byte	0x00, 0xf0, 0x21, 0x00


	//----- nvinfo : EIATTR_KPARAM_INFO
	.align		4
.L_13:
        /*0018*/ 	.byte	0x04, 0x17
        /*001a*/ 	.short	(.L_15 - .L_14)
.L_14:
        /*001c*/ 	.word	0x00000000
        /*0020*/ 	.short	0x0001
        /*0022*/ 	.short	0x0008
        /*0024*/ 	.byte	0x00, 0xf5, 0x21, 0x00


	//----- nvinfo : EIATTR_KPARAM_INFO
	.align		4
.L_15:
        /*0028*/ 	.byte	0x04, 0x17
        /*002a*/ 	.short	(.L_17 - .L_16)
.L_16:
        /*002c*/ 	.word	0x00000000
        /*0030*/ 	.short	0x0000
        /*0032*/ 	.short	0x0000
        /*0034*/ 	.byte	0x00, 0xf5, 0x21, 0x00


	//----- nvinfo : EIATTR_SPARSE_MMA_MASK
	.align		4
.L_17:
        /*0038*/ 	.byte	0x03, 0x50
        /*003a*/ 	.short	0x0000


	//----- nvinfo : EIATTR_MAXREG_COUNT
	.align		4
        /*003c*/ 	.byte	0x03, 0x1b
        /*003e*/ 	.short	0x00ff


	//----- nvinfo : EIATTR_NUM_BARRIERS
	.align		4
        /*0040*/ 	.byte	0x02, 0x4c
        /*0042*/ 	.byte	0x01
	.zero		1


	//----- nvinfo : EIATTR_EXTERNS
	.align		4
        /*0044*/ 	.byte	0x04, 0x0f
        /*0046*/ 	.short	(.L_19 - .L_18)


	//   ....[0]....
	.align		4
.L_18:
        /*0048*/ 	.word	index@(vprintf)


	//----- nvinfo : EIATTR_MERCURY_ISA_VERSION
	.align		4
.L_19:
        /*004c*/ 	.byte	0x03, 0x5f
        /*004e*/ 	.short	0x0101


	//----- nvinfo : EIATTR_VRC_CTA_INIT_COUNT
	.align		4
        /*0050*/ 	.byte	0x02, 0x4a
	.zero		1
	.zero		1


	//----- nvinfo : EIATTR_SYSCALL_OFFSETS
	.align		4
        /*0054*/ 	.byte	0x04, 0x46
        /*0056*/ 	.short	(.L_21 - .L_20)


	//   ....[0]....
.L_20:
        /*0058*/ 	.word	0x000001e0


	//   ....[1]....
        /*005c*/ 	.word	0x00000580


	//   ....[2]....
        /*0060*/ 	.word	0x000008b0


	//   ....[3]....
        /*0064*/ 	.word	0x00000960


	//   ....[4]....
        /*0068*/ 	.word	0x00000ad0


	//----- nvinfo : EIATTR_EXIT_INSTR_OFFSETS
	.align		4
.L_21:
        /*006c*/ 	.byte	0x04, 0x1c
        /*006e*/ 	.short	(.L_23 - .L_22)


	//   ....[0]....
.L_22:
        /*0070*/ 	.word	0x00000b90


	//----- nvinfo : EIATTR_CRS_STACK_SIZE
	.align		4
.L_23:
        /*0074*/ 	.byte	0x04, 0x1e
        /*0076*/ 	.short	(.L_25 - .L_24)
.L_24:
        /*0078*/ 	.word	0x00000000


	//----- nvinfo : EIATTR_CBANK_PARAM_SIZE
	.align		4
.L_25:
        /*007c*/ 	.byte	0x03, 0x19
        /*007e*/ 	.short	0x0018


	//----- nvinfo : EIATTR_PARAM_CBANK
	.align		4
        /*0080*/ 	.byte	0x04, 0x0a
        /*0082*/ 	.short	(.L_27 - .L_26)
	.align		4
.L_26:
        /*0084*/ 	.word	index@(.nv.constant0._Z18b_scan_reduce_cudaPiS_m)
        /*0088*/ 	.short	0x0380
        /*008a*/ 	.short	0x0018


	//----- nvinfo : EIATTR_SW_WAR
	.align		4
.L_27:
        /*008c*/ 	.byte	0x04, 0x36
        /*008e*/ 	.short	(.L_29 - .L_28)
.L_28:
        /*0090*/ 	.word	0x00000008
.L_29:


//--------------------- .nv.callgraph             --------------------------
	.section	.nv.callgraph,"",@"SHT_CUDA_CALLGRAPH"
	.align	4
	.sectionentsize	8
	.align		4
        /*0000*/ 	.word	0x00000000
	.align		4
        /*0004*/ 	.word	0xffffffff
	.align		4
        /*0008*/ 	.word	index@(_Z18b_scan_reduce_cudaPiS_m)
	.align		4
        /*000c*/ 	.word	index@(vprintf)
	.align		4
        /*0010*/ 	.word	0x00000000
	.align		4
        /*0014*/ 	.word	0xfffffffe
	.align		4
        /*0018*/ 	.word	0x00000000
	.align		4
        /*001c*/ 	.word	0xfffffffd
	.align		4
        /*0020*/ 	.word	0x00000000
	.align		4
        /*0024*/ 	.word	0xfffffffc


//--------------------- .nv.constant4             --------------------------
	.section	.nv.constant4,"a",@progbits
	.align	8
	.align		8
.nv.constant4:
        /*0000*/ 	.dword	vprintf
	.align		8
        /*0008*/ 	.dword	$str
	.align		8
        /*0010*/ 	.dword	$str$1
	.align		8
        /*0018*/ 	.dword	$str$2
	.align		8
        /*0020*/ 	.dword	$str$3


//--------------------- .text._Z18b_scan_reduce_cudaPiS_m --------------------------
	.section	.text._Z18b_scan_reduce_cudaPiS_m,"ax",@progbits
	.align	128
        .global         _Z18b_scan_reduce_cudaPiS_m
        .type           _Z18b_scan_reduce_cudaPiS_m,@function
        .size           _Z18b_scan_reduce_cudaPiS_m,(.L_x_15 - _Z18b_scan_reduce_cudaPiS_m)
        .other          _Z18b_scan_reduce_cudaPiS_m,@"STO_CUDA_ENTRY STV_DEFAULT"
_Z18b_scan_reduce_cudaPiS_m:
.text._Z18b_scan_reduce_cudaPiS_m:
[----:B------:R-:W0:Y:S01]  /*0000*/  LDC R1, c[0x0][0x37c] ;  /* 0x0000df00ff017b82 */ /* 0x000e220000000800 */
[----:B------:R-:W1:Y:S01]  /*0010*/  S2R R18, SR_CTAID.X ;  /* 0x0000000000127919 */ /* 0x000e620000002500 */
[----:B------:R-:W2:Y:S06]  /*0020*/  LDCU UR5, c[0x0][0x2fc] ;  /* 0x00005f80ff0577ac */ /* 0x000eac0008000800 */
[----:B------:R-:W1:Y:S01]  /*0030*/  LDC R23, c[0x0][0x360] ;  /* 0x0000d800ff177b82 */ /* 0x000e620000000800 */
[----:B0-----:R-:W-:Y:S01]  /*0040*/  VIADD R1, R1, 0xfffffff0 ;  /* 0xfffffff001017836 */ /* 0x001fe20000000000 */
[----:B------:R-:W0:Y:S01]  /*0050*/  S2R R16, SR_TID.X ;  /* 0x0000000000107919 */ /* 0x000e220000002100 */
[----:B------:R-:W3:Y:S01]  /*0060*/  LDCU UR4, c[0x0][0x2f8] ;  /* 0x00005f00ff0477ac */ /* 0x000ee20008000800 */
[----:B------:R-:W-:Y:S04]  /*0070*/  BSSY.RECONVERGENT B6, `(.L_x_0) ;  /* 0x0000018000067945 */ /* 0x000fe80003800200 */
[----:B------:R-:W4:Y:S01]  /*0080*/  LDC.64 R2, c[0x0][0x390] ;  /* 0x0000e400ff027b82 */ /* 0x000f220000000a00 */
[----:B---3--:R-:W-:Y:S01]  /*0090*/  IADD3 R26, P2, PT, R1, UR4, RZ ;  /* 0x00000004011a7c10 */ /* 0x008fe2000ff5e0ff */
[----:B-1----:R-:W-:-:S05]  /*00a0*/  IMAD R17, R23, R18, RZ ;  /* 0x0000001217117224 */ /* 0x002fca00078e02ff */
[----:B----4-:R-:W-:-:S04]  /*00b0*/  IADD3 R0, P1, PT, -R17, R2, RZ ;  /* 0x0000000211007210 */ /* 0x010fc80007f3e1ff */
[-C--:B------:R-:W-:Y:S02]  /*00c0*/  ISETP.GE.U32.AND P0, PT, R0, R23.reuse, PT ;  /* 0x000000170000720c */ /* 0x080fe40003f06070 */
[----:B------:R-:W-:Y:S02]  /*00d0*/  IADD3.X R0, PT, PT, R3, -0x1, RZ, P1, !PT ;  /* 0xffffffff03007810 */ /* 0x000fe40000ffe4ff */
[----:B0-----:R-:W-:Y:S02]  /*00e0*/  ISETP.NE.AND P1, PT, R16, RZ, PT ;  /* 0x000000ff1000720c */ /* 0x001fe40003f25270 */
[----:B------:R-:W-:Y:S01]  /*00f0*/  ISETP.GE.U32.AND.EX P0, PT, R0, RZ, PT, P0 ;  /* 0x000000ff0000720c */ /* 0x000fe20003f06100 */
[----:B------:R-:W-:Y:S02]  /*0100*/  IMAD.IADD R0, R2, 0x1, -R17 ;  /* 0x0000000102007824 */ /* 0x000fe400078e0a11 */
[----:B--2---:R-:W-:Y:S02]  /*0110*/  IMAD.X R2, RZ, RZ, UR5, P2 ;  /* 0x00000005ff027e24 */ /* 0x004fe400090e06ff */
[----:B------:R-:W-:Y:S01]  /*0120*/  IMAD.IADD R17, R17, 0x1, R16 ;  /* 0x0000000111117824 */ /* 0x000fe200078e0210 */
[----:B------:R-:W-:-:S05]  /*0130*/  SEL R19, R0, R23, !P0 ;  /* 0x0000001700137207 */ /* 0x000fca0004000000 */
[----:B------:R-:W-:Y:S05]  /*0140*/  @P1 BRA `(.L_x_1) ;  /* 0x0000000000281947 */ /* 0x000fea0003800000 */
[----:B------:R-:W-:Y:S01]  /*0150*/  MOV R0, 0x0 ;  /* 0x0000000000007802 */ /* 0x000fe20000000f00 */
[----:B------:R0:W-:Y:S01]  /*0160*/  STL.64 [R1], R18 ;  /* 0x0000001201007387 */ /* 0x0001e20000100a00 */
[----:B------:R-:W1:Y:S01]  /*0170*/  LDCU.64 UR4, c[0x4][0x8] ;  /* 0x01000100ff0477ac */ /* 0x000e620008000a00 */
[----:B------:R-:W-:Y:S01]  /*0180*/  IMAD.MOV.U32 R6, RZ, RZ, R26 ;  /* 0x000000ffff067224 */ /* 0x000fe200078e001a */
[----:B------:R0:W2:Y:S01]  /*0190*/  LDC.64 R8, c[0x4][R0] ;  /* 0x0100000000087b82 */ /* 0x0000a20000000a00 */
[----:B------:R-:W-:Y:S02]  /*01a0*/  IMAD.MOV.U32 R7, RZ, RZ, R2 ;  /* 0x000000ffff077224 */ /* 0x000fe400078e0002 */
[----:B-1----:R-:W-:Y:S02]  /*01b0*/  IMAD.U32 R4, RZ, RZ, UR4 ;  /* 0x00000004ff047e24 */ /* 0x002fe4000f8e00ff */
[----:B0-----:R-:W-:-:S07]  /*01c0*/  IMAD.U32 R5, RZ, RZ, UR5 ;  /* 0x00000005ff057e24 */ /* 0x001fce000f8e00ff */
[----:B------:R-:W-:-:S07]  /*01d0*/  LEPC R20, `(.L_x_1) ;  /* 0x000000001014794e */ /* 0x000fce0000000000 */
[----:B--2---:R-:W-:Y:S05]  /*01e0*/  CALL.ABS.NOINC R8 ;  /* 0x0000000008007343 */ /* 0x004fea0003c00000 */
.L_x_1:
[----:B------:R-:W-:Y:S05]  /*01f0*/  BSYNC.RECONVERGENT B6 ;  /* 0x0000000000067941 */ /* 0x000fea0003800200 */
.L_x_0:
[----:B------:R-:W0:Y:S01]  /*0200*/  LDC.64 R32, c[0x0][0x380] ;  /* 0x0000e000ff207b82 */ /* 0x000e220000000a00 */
[----:B------:R-:W-:-:S07]  /*0210*/  ISETP.GE.U32.AND P0, PT, R23, 0x4, PT ;  /* 0x000000041700780c */ /* 0x000fce0003f06070 */
[----:B------:R-:W1:Y:S01]  /*0220*/  LDC.64 R30, c[0x0][0x358] ;  /* 0x0000d600ff1e7b82 */ /* 0x000e620000000a00 */
[----:B0-----:R-:W-:-:S05]  /*0230*/  IMAD.WIDE R32, R17, 0x4, R32 ;  /* 0x0000000411207825 */ /* 0x001fca00078e0220 */
[----:B------:R-:W-:Y:S05]  /*0240*/  @!P0 BRA `(.L_x_2) ;  /* 0x00000000006c8947 */ /* 0x000fea0003800000 */
[----:B------:R-:W0:Y:S01]  /*0250*/  LDC.64 R4, c[0x0][0x380] ;  /* 0x0000e000ff047b82 */ /* 0x000e220000000a00 */
[----:B------:R-:W-:Y:S01]  /*0260*/  SHF.R.U32.HI R23, RZ, 0x1, R23 ;  /* 0x00000001ff177819 */ /* 0x000fe20000011617 */
[----:B------:R-:W-:Y:S02]  /*0270*/  IMAD.IADD R0, R16, 0x1, -R19 ;  /* 0x0000000110007824 */ /* 0x000fe400078e0a13 */
[----:B------:R-:W-:Y:S02]  /*0280*/  IMAD.MOV.U32 R9, RZ, RZ, 0x2 ;  /* 0x00000002ff097424 */ /* 0x000fe400078e00ff */
[----:B------:R-:W-:-:S07]  /*0290*/  IMAD.MOV.U32 R8, RZ, RZ, 0x1 ;  /* 0x00000001ff087424 */ /* 0x000fce00078e00ff */
.L_x_4:
[----:B--2---:R-:W-:Y:S01]  /*02a0*/  IMAD.MOV R3, RZ, RZ, -R9 ;  /* 0x000000ffff037224 */ /* 0x004fe200078e0a09 */
[----:B------:R-:W-:-:S04]  /*02b0*/  ISETP.GE.U32.AND P0, PT, R16, R8, PT ;  /* 0x000000081000720c */ /* 0x000fc80003f06070 */
[----:B------:R-:W-:Y:S02]  /*02c0*/  ISETP.GE.OR P0, PT, R16, R19, !P0 ;  /* 0x000000131000720c */ /* 0x000fe40004706670 */
[----:B------:R-:W-:-:S04]  /*02d0*/  LOP3.LUT R3, R0, R3, RZ, 0xfc, !PT ;  /* 0x0000000300037212 */ /* 0x000fc800078efcff */
[----:B------:R-:W-:-:S13]  /*02e0*/  ISETP.NE.OR P0, PT, R3, -0x1, P0 ;  /* 0xffffffff0300780c */ /* 0x000fda0000705670 */
[----:B------:R-:W-:Y:S05]  /*02f0*/  @P0 BRA `(.L_x_3) ;  /* 0x0000000000280947 */ /* 0x000fea0003800000 */
[C---:B-1----:R-:W-:Y:S01]  /*0300*/  R2UR UR4, R30.reuse ;  /* 0x000000001e0472ca */ /* 0x042fe200000e0000 */
[----:B------:R-:W-:Y:S01]  /*0310*/  IMAD.IADD R7, R17, 0x1, -R8 ;  /* 0x0000000111077824 */ /* 0x000fe200078e0a08 */
[----:B------:R-:W-:Y:S02]  /*0320*/  R2UR UR5, R31 ;  /* 0x000000001f0572ca */ /* 0x000fe400000e0000 */
[----:B------:R-:W-:Y:S01]  /*0330*/  R2UR UR6, R30 ;  /* 0x000000001e0672ca */ /* 0x000fe200000e0000 */
[----:B0-----:R-:W-:Y:S01]  /*0340*/  IMAD.WIDE R6, R7, 0x4, R4 ;  /* 0x0000000407067825 */ /* 0x001fe200078e0204 */
[----:B------:R-:W-:-:S09]  /*0350*/  R2UR UR7, R31 ;  /* 0x000000001f0772ca */ /* 0x000fd200000e0000 */
[----:B------:R-:W2:Y:S04]  /*0360*/  LDG.E R3, desc[UR4][R32.64] ;  /* 0x0000000420037981 */ /* 0x000ea8000c1e1900 */
[----:B------:R-:W2:Y:S02]  /*0370*/  LDG.E R6, desc[UR6][R6.64] ;  /* 0x0000000606067981 */ /* 0x000ea4000c1e1900 */
[----:B--2---:R-:W-:-:S05]  /*0380*/  IMAD.IADD R3, R3, 0x1, R6 ;  /* 0x0000000103037824 */ /* 0x004fca00078e0206 */
[----:B------:R2:W-:Y:S02]  /*0390*/  STG.E desc[UR4][R32.64], R3 ;  /* 0x0000000320007986 */ /* 0x0005e4000c101904 */
.L_x_3:
[----:B------:R-:W-:Y:S01]  /*03a0*/  IMAD.SHL.U32 R8, R8, 0x2, RZ ;  /* 0x0000000208087824 */ /* 0x000fe200078e00ff */
[----:B------:R-:W-:Y:S05]  /*03b0*/  WARPSYNC.ALL ;  /* 0x0000000000007948 */ /* 0x000fea0003800000 */
[----:B------:R-:W-:Y:S01]  /*03c0*/  BAR.SYNC.DEFER_BLOCKING 0x0 ;  /* 0x0000000000007b1d */ /* 0x000fe20000010000 */
[----:B------:R-:W-:Y:S01]  /*03d0*/  ISETP.GE.U32.AND P0, PT, R8, R23, PT ;  /* 0x000000170800720c */ /* 0x000fe20003f06070 */
[----:B------:R-:W-:-:S12]  /*03e0*/  IMAD.SHL.U32 R9, R9, 0x2, RZ ;  /* 0x0000000209097824 */ /* 0x000fd800078e00ff */
[----:B------:R-:W-:Y:S05]  /*03f0*/  @!P0 BRA `(.L_x_4) ;  /* 0xfffffffc00a88947 */ /* 0x000fea000383ffff */
.L_x_2:
[----:B0-----:R-:W0:Y:S01]  /*0400*/  LDC.64 R4, c[0x0][0x380] ;  /* 0x0000e000ff047b82 */ /* 0x001e220000000a00 */
[----:B-1----:R-:W-:Y:S02]  /*0410*/  R2UR UR4, R30 ;  /* 0x000000001e0472ca */ /* 0x002fe400000e0000 */
[----:B------:R-:W-:Y:S02]  /*0420*/  R2UR UR5, R31 ;  /* 0x000000001f0572ca */ /* 0x000fe400000e0000 */
[C---:B------:R-:W-:Y:S01]  /*0430*/  ISETP.GE.AND P0, PT, R19.reuse, 0x2, PT ;  /* 0x000000021300780c */ /* 0x040fe20003f06270 */
[----:B0-----:R-:W-:-:S10]  /*0440*/  IMAD.WIDE R4, R19, 0x4, R4 ;  /* 0x0000000413047825 */ /* 0x001fd400078e0204 */
[----:B------:R0:W-:Y:S02]  /*0450*/  STG.E desc[UR4][R4.64+-0x4], RZ ;  /* 0xfffffcff04007986 */ /* 0x0001e4000c101904 */
[----:B------:R-:W-:Y:S05]  /*0460*/  @!P0 BRA `(.L_x_5) ;  /* 0x0000000400b08947 */ /* 0x000fea0003800000 */
[----:B------:R-:W-:Y:S01]  /*0470*/  LOP3.LUT R28, RZ, R16, RZ, 0x33, !PT ;  /* 0x00000010ff1c7212 */ /* 0x000fe200078e33ff */
[--C-:B------:R-:W-:Y:S02]  /*0480*/  IMAD.MOV.U32 R23, RZ, RZ, R19.reuse ;  /* 0x000000ffff177224 */ /* 0x100fe400078e0013 */
[----:B------:R-:W-:Y:S02]  /*0490*/  IMAD.MOV.U32 R22, RZ, RZ, R19 ;  /* 0x000000ffff167224 */ /* 0x000fe400078e0013 */
[----:B------:R-:W-:-:S07]  /*04a0*/  IMAD.IADD R28, R19, 0x1, R28 ;  /* 0x00000001131c7824 */ /* 0x000fce00078e021c */
.L_x_13:
[----:B------:R-:W-:Y:S01]  /*04b0*/  ISETP.NE.AND P0, PT, R16, RZ, PT ;  /* 0x000000ff1000720c */ /* 0x000fe20003f05270 */
[----:B------:R-:W-:Y:S01]  /*04c0*/  BSSY.RECONVERGENT B6, `(.L_x_6) ;  /* 0x000000d000067945 */ /* 0x000fe20003800200 */
[----:B------:R-:W-:-:S11]  /*04d0*/  SHF.R.U32.HI R23, RZ, 0x1, R23 ;  /* 0x00000001ff177819 */ /* 0x000fd60000011617 */
[----:B-1----:R-:W-:Y:S05]  /*04e0*/  @P0 BRA `(.L_x_7) ;  /* 0x0000000000280947 */ /* 0x002fea0003800000 */
[----:B------:R-:W-:Y:S01]  /*04f0*/  MOV R8, 0x0 ;  /* 0x0000000000087802 */ /* 0x000fe20000000f00 */
[----:B------:R1:W-:Y:S01]  /*0500*/  STL.64 [R1], R22 ;  /* 0x0000001601007387 */ /* 0x0003e20000100a00 */
[----:B------:R-:W0:Y:S01]  /*0510*/  LDCU.64 UR4, c[0x4][0x10] ;  /* 0x01000200ff0477ac */ /* 0x000e220008000a00 */
[----:B------:R-:W-:Y:S02]  /*0520*/  IMAD.MOV.U32 R6, RZ, RZ, R26 ;  /* 0x000000ffff067224 */ /* 0x000fe400078e001a */
[----:B------:R-:W-:Y:S01]  /*0530*/  IMAD.MOV.U32 R7, RZ, RZ, R2 ;  /* 0x000000ffff077224 */ /* 0x000fe200078e0002 */
[----:B------:R-:W3:Y:S01]  /*0540*/  LDC.64 R8, c[0x4][R8] ;  /* 0x0100000008087b82 */ /* 0x000ee20000000a00 */
[----:B0-----:R-:W-:Y:S02]  /*0550*/  IMAD.U32 R4, RZ, RZ, UR4 ;  /* 0x00000004ff047e24 */ /* 0x001fe4000f8e00ff */
[----:B-1----:R-:W-:-:S07]  /*0560*/  IMAD.U32 R5, RZ, RZ, UR5 ;  /* 0x00000005ff057e24 */ /* 0x002fce000f8e00ff */
[----:B------:R-:W-:-:S07]  /*0570*/  LEPC R20, `(.L_x_7) ;  /* 0x000000001014794e */ /* 0x000fce0000000000 */
[----:B--23--:R-:W-:Y:S05]  /*0580*/  CALL.ABS.NOINC R8 ;  /* 0x0000000008007343 */ /* 0x00cfea0003c00000 */
.L_x_7:
[----:B------:R-:W-:Y:S05]  /*0590*/  BSYNC.RECONVERGENT B6 ;  /* 0x0000000000067941 */ /* 0x000fea0003800200 */
.L_x_6:
[C---:B------:R-:W-:Y:S01]  /*05a0*/  ISETP.GE.U32.AND P0, PT, R16.reuse, R23, PT ;  /* 0x000000171000720c */ /* 0x040fe20003f06070 */
[----:B------:R-:W-:Y:S03]  /*05b0*/  BSSY.RECONVERGENT B6, `(.L_x_8) ;  /* 0x0000048000067945 */ /* 0x000fe60003800200 */
[----:B------:R-:W-:-:S13]  /*05c0*/  ISETP.GE.OR P0, PT, R16, R19, !P0 ;  /* 0x000000131000720c */ /* 0x000fda0004706670 */
[----:B------:R-:W-:Y:S05]  /*05d0*/  @P0 BRA `(.L_x_9) ;  /* 0x0000000400140947 */ /* 0x000fea0003800000 */
[-C--:B------:R-:W-:Y:S02]  /*05e0*/  IABS R6, R22.reuse ;  /* 0x0000001600067213 */ /* 0x080fe40000000000 */
[----:B------:R-:W-:Y:S02]  /*05f0*/  IABS R7, R22 ;  /* 0x0000001600077213 */ /* 0x000fe40000000000 */
[----:B------:R-:W1:Y:S01]  /*0600*/  I2F.RP R0, R6 ;  /* 0x0000000600007306 */ /* 0x000e620000209400 */
[----:B------:R-:W-:Y:S02]  /*0610*/  ISETP.GE.AND P2, PT, R28, RZ, PT ;  /* 0x000000ff1c00720c */ /* 0x000fe40003f46270 */
[----:B------:R-:W-:-:S05]  /*0620*/  IMAD.MOV R7, RZ, RZ, -R7 ;  /* 0x000000ffff077224 */ /* 0x000fca00078e0a07 */
[----:B-1----:R-:W0:Y:S02]  /*0630*/  MUFU.RCP R0, R0 ;  /* 0x0000000000007308 */ /* 0x002e240000001000 */
[----:B0-----:R-:W-:Y:S01]  /*0640*/  VIADD R4, R0, 0xffffffe ;  /* 0x0ffffffe00047836 */ /* 0x001fe20000000000 */
[----:B------:R-:W-:-:S05]  /*0650*/  IABS R0, R28 ;  /* 0x0000001c00007213 */ /* 0x000fca0000000000 */
[----:B------:R0:W2:Y:S02]  /*0660*/  F2I.FTZ.U32.TRUNC.NTZ R5, R4 ;  /* 0x0000000400057305 */ /* 0x0000a4000021f000 */
[----:B0-----:R-:W-:Y:S02]  /*0670*/  IMAD.MOV.U32 R4, RZ, RZ, RZ ;  /* 0x000000ffff047224 */ /* 0x001fe400078e00ff */
[----:B--2---:R-:W-:-:S04]  /*0680*/  IMAD.MOV R3, RZ, RZ, -R5 ;  /* 0x000000ffff037224 */ /* 0x004fc800078e0a05 */
[----:B------:R-:W-:-:S04]  /*0690*/  IMAD R3, R3, R6, RZ ;  /* 0x0000000603037224 */ /* 0x000fc800078e02ff */
[----:B------:R-:W-:-:S04]  /*06a0*/  IMAD.HI.U32 R5, R5, R3, R4 ;  /* 0x0000000305057227 */ /* 0x000fc800078e0004 */
[----:B------:R-:W-:Y:S02]  /*06b0*/  IMAD.MOV.U32 R3, RZ, RZ, R7 ;  /* 0x000000ffff037224 */ /* 0x000fe400078e0007 */
[----:B------:R-:W-:-:S04]  /*06c0*/  IMAD.HI.U32 R5, R5, R0, RZ ;  /* 0x0000000005057227 */ /* 0x000fc800078e00ff */
[----:B------:R-:W-:-:S05]  /*06d0*/  IMAD R5, R5, R3, R0 ;  /* 0x0000000305057224 */ /* 0x000fca00078e0200 */
[----:B------:R-:W-:-:S13]  /*06e0*/  ISETP.GT.U32.AND P0, PT, R6, R5, PT ;  /* 0x000000050600720c */ /* 0x000fda0003f04070 */
[----:B------:R-:W-:Y:S01]  /*06f0*/  @!P0 IMAD.IADD R5, R5, 0x1, -R6 ;  /* 0x0000000105058824 */ /* 0x000fe200078e0a06 */
[----:B------:R-:W-:-:S04]  /*0700*/  ISETP.NE.AND P0, PT, R22, RZ, PT ;  /* 0x000000ff1600720c */ /* 0x000fc80003f05270 */
[----:B------:R-:W-:-:S13]  /*0710*/  ISETP.GT.U32.AND P1, PT, R6, R5, PT ;  /* 0x000000050600720c */ /* 0x000fda0003f24070 */
[----:B------:R-:W-:-:S04]  /*0720*/  @!P1 IMAD.IADD R5, R5, 0x1, -R6 ;  /* 0x0000000105059824 */ /* 0x000fc800078e0a06 */
[----:B------:R-:W-:Y:S01]  /*0730*/  @!P2 IMAD.MOV R5, RZ, RZ, -R5 ;  /* 0x000000ffff05a224 */ /* 0x000fe200078e0a05 */
[----:B------:R-:W-:-:S04]  /*0740*/  @!P0 LOP3.LUT R5, RZ, R22, RZ, 0x33, !PT ;  /* 0x00000016ff058212 */ /* 0x000fc800078e33ff */
[----:B------:R-:W-:-:S13]  /*0750*/  ISETP.NE.AND P0, PT, R5, RZ, PT ;  /* 0x000000ff0500720c */ /* 0x000fda0003f05270 */
[----:B------:R-:W-:Y:S05]  /*0760*/  @P0 BRA `(.L_x_9) ;  /* 0x0000000000b00947 */ /* 0x000fea0003800000 */
[----:B------:R-:W0:Y:S01]  /*0770*/  LDC.64 R10, c[0x0][0x380] ;  /* 0x0000e000ff0a7b82 */ /* 0x000e220000000a00 */
[C---:B------:R-:W-:Y:S01]  /*0780*/  R2UR UR4, R30.reuse ;  /* 0x000000001e0472ca */ /* 0x040fe200000e0000 */
[----:B------:R-:W-:Y:S01]  /*0790*/  IMAD.IADD R25, R17, 0x1, -R22 ;  /* 0x0000000111197824 */ /* 0x000fe200078e0a16 */
[C---:B------:R-:W-:Y:S02]  /*07a0*/  R2UR UR5, R31.reuse ;  /* 0x000000001f0572ca */ /* 0x040fe400000e0000 */
[----:B------:R-:W-:Y:S02]  /*07b0*/  R2UR UR6, R30 ;  /* 0x000000001e0672ca */ /* 0x000fe400000e0000 */
[----:B------:R-:W-:-:S09]  /*07c0*/  R2UR UR7, R31 ;  /* 0x000000001f0772ca */ /* 0x000fd200000e0000 */
[----:B------:R-:W2:Y:S01]  /*07d0*/  LDG.E R18, desc[UR4][R32.64] ;  /* 0x0000000420127981 */ /* 0x000ea2000c1e1900 */
[----:B------:R-:W-:Y:S01]  /*07e0*/  MOV R27, 0x0 ;  /* 0x00000000001b7802 */ /* 0x000fe20000000f00 */
[----:B------:R-:W1:Y:S01]  /*07f0*/  LDCU.64 UR4, c[0x4][0x18] ;  /* 0x01000300ff0477ac */ /* 0x000e620008000a00 */
[----:B0-----:R-:W-:-:S06]  /*0800*/  IMAD.WIDE R10, R25, 0x4, R10 ;  /* 0x00000004190a7825 */ /* 0x001fcc00078e020a */
[----:B------:R-:W2:Y:S01]  /*0810*/  LDG.E R11, desc[UR6][R10.64] ;  /* 0x000000060a0b7981 */ /* 0x000ea2000c1e1900 */
[----:B------:R0:W3:Y:S03]  /*0820*/  LDC.64 R8, c[0x4][R27] ;  /* 0x010000001b087b82 */ /* 0x0000e60000000a00 */
[----:B------:R0:W-:Y:S01]  /*0830*/  STL.64 [R1], R16 ;  /* 0x0000001001007387 */ /* 0x0001e20000100a00 */
[----:B------:R-:W-:Y:S02]  /*0840*/  IMAD.MOV.U32 R6, RZ, RZ, R26 ;  /* 0x000000ffff067224 */ /* 0x000fe400078e001a */
[----:B-1----:R-:W-:Y:S02]  /*0850*/  IMAD.U32 R4, RZ, RZ, UR4 ;  /* 0x00000004ff047e24 */ /* 0x002fe4000f8e00ff */
[----:B------:R-:W-:Y:S02]  /*0860*/  IMAD.U32 R5, RZ, RZ, UR5 ;  /* 0x00000005ff057e24 */ /* 0x000fe4000f8e00ff */
[----:B------:R-:W-:-:S02]  /*0870*/  IMAD.MOV.U32 R7, RZ, RZ, R2 ;  /* 0x000000ffff077224 */ /* 0x000fc400078e0002 */
[----:B--2---:R-:W-:-:S05]  /*0880*/  IMAD.IADD R0, R18, 0x1, R11 ;  /* 0x0000000112007824 */ /* 0x004fca00078e020b */
[----:B---3--:R0:W-:Y:S02]  /*0890*/  STL [R1+0x8], R0 ;  /* 0x0000080001007387 */ /* 0x0081e40000100800 */
[----:B------:R-:W-:-:S07]  /*08a0*/  LEPC R20, `(.L_x_10) ;  /* 0x000000001014794e */ /* 0x000fce0000000000 */
[----:B0-----:R-:W-:Y:S05]  /*08b0*/  CALL.ABS.NOINC R8 ;  /* 0x0000000008007343 */ /* 0x001fea0003c00000 */
.L_x_10:
[----:B------:R-:W-:Y:S01]  /*08c0*/  IMAD.MOV.U32 R24, RZ, RZ, R16 ;  /* 0x000000ffff187224 */ /* 0x000fe200078e0010 */
[----:B------:R0:W-:Y:S01]  /*08d0*/  STL [R1+0x8], R18 ;  /* 0x0000081201007387 */ /* 0x0001e20000100800 */
[----:B------:R0:W1:Y:S01]  /*08e0*/  LDC.64 R8, c[0x4][R27] ;  /* 0x010000001b087b82 */ /* 0x0000620000000a00 */
[----:B------:R-:W2:Y:S01]  /*08f0*/  LDCU.64 UR4, c[0x4][0x18] ;  /* 0x01000300ff0477ac */ /* 0x000ea20008000a00 */
[----:B------:R-:W-:Y:S01]  /*0900*/  IMAD.MOV.U32 R6, RZ, RZ, R26 ;  /* 0x000000ffff067224 */ /* 0x000fe200078e001a */
[----:B------:R0:W-:Y:S01]  /*0910*/  STL.64 [R1], R24 ;  /* 0x0000001801007387 */ /* 0x0001e20000100a00 */
[----:B------:R-:W-:Y:S02]  /*0920*/  IMAD.MOV.U32 R7, RZ, RZ, R2 ;  /* 0x000000ffff077224 */ /* 0x000fe400078e0002 */
[----:B--2---:R-:W-:Y:S02]  /*0930*/  IMAD.U32 R4, RZ, RZ, UR4 ;  /* 0x00000004ff047e24 */ /* 0x004fe4000f8e00ff */
[----:B0-----:R-:W-:-:S07]  /*0940*/  IMAD.U32 R5, RZ, RZ, UR5 ;  /* 0x00000005ff057e24 */ /* 0x001fce000f8e00ff */
[----:B------:R-:W-:-:S07]  /*0950*/  LEPC R20, `(.L_x_11) ;  /* 0x000000001014794e */ /* 0x000fce0000000000 */
[----:B-1----:R-:W-:Y:S05]  /*0960*/  CALL.ABS.NOINC R8 ;  /* 0x0000000008007343 */ /* 0x002fea0003c00000 */
.L_x_11:
[----:B------:R-:W0:Y:S01]  /*0970*/  LDC.64 R4, c[0x0][0x380] ;  /* 0x0000e000ff047b82 */ /* 0x000e220000000a00 */
[C---:B------:R-:W-:Y:S01]  /*0980*/  R2UR UR6, R30.reuse ;  /* 0x000000001e0672ca */ /* 0x040fe200000e0000 */
[----:B------:R-:W-:Y:S01]  /*0990*/  IMAD.IADD R3, R17, 0x1, -R23 ;  /* 0x0000000111037824 */ /* 0x000fe200078e0a17 */
[C---:B------:R-:W-:Y:S02]  /*09a0*/  R2UR UR7, R31.reuse ;  /* 0x000000001f0772ca */ /* 0x040fe400000e0000 */
[----:B------:R-:W-:Y:S02]  /*09b0*/  R2UR UR4, R30 ;  /* 0x000000001e0472ca */ /* 0x000fe400000e0000 */
[----:B------:R-:W-:Y:S01]  /*09c0*/  R2UR UR5, R31 ;  /* 0x000000001f0572ca */ /* 0x000fe200000e0000 */
[----:B0-----:R-:W-:-:S08]  /*09d0*/  IMAD.WIDE R4, R3, 0x4, R4 ;  /* 0x0000000403047825 */ /* 0x001fd000078e0204 */
[----:B------:R-:W2:Y:S04]  /*09e0*/  LDG.E R3, desc[UR6][R32.64] ;  /* 0x0000000620037981 */ /* 0x000ea8000c1e1900 */
[----:B------:R-:W2:Y:S02]  /*09f0*/  LDG.E R0, desc[UR4][R4.64] ;  /* 0x0000000404007981 */ /* 0x000ea4000c1e1900 */
[----:B--2---:R-:W-:-:S05]  /*0a00*/  IMAD.IADD R3, R0, 0x1, R3 ;  /* 0x0000000100037824 */ /* 0x004fca00078e0203 */
[----:B------:R1:W-:Y:S04]  /*0a10*/  STG.E desc[UR4][R32.64], R3 ;  /* 0x0000000320007986 */ /* 0x0003e8000c101904 */
[----:B------:R1:W-:Y:S02]  /*0a20*/  STG.E desc[UR6][R4.64], R18 ;  /* 0x0000001204007986 */ /* 0x0003e4000c101906 */
.L_x_9:
[----:B------:R-:W-:Y:S05]  /*0a30*/  BSYNC.RECONVERGENT B6 ;  /* 0x0000000000067941 */ /* 0x000fea0003800200 */
.L_x_8:
[----:B------:R-:W-:-:S13]  /*0a40*/  ISETP.NE.AND P0, PT, R16, RZ, PT ;  /* 0x000000ff1000720c */ /* 0x000fda0003f05270 */
[----:B------:R-:W-:Y:S05]  /*0a50*/  @P0 BRA `(.L_x_12) ;  /* 0x0000000000200947 */ /* 0x000fea0003800000 */
[----:B------:R-:W-:Y:S01]  /*0a60*/  MOV R8, 0x0 ;  /* 0x0000000000087802 */ /* 0x000fe20000000f00 */
[----:B------:R-:W0:Y:S01]  /*0a70*/  LDCU.64 UR4, c[0x4][0x20] ;  /* 0x01000400ff0477ac */ /* 0x000e220008000a00 */
[----:B------:R-:W-:-:S04]  /*0a80*/  CS2R R6, SRZ ;  /* 0x0000000000067805 */ /* 0x000fc8000001ff00 */
[----:B------:R-:W3:Y:S01]  /*0a90*/  LDC.64 R8, c[0x4][R8] ;  /* 0x0100000008087b82 */ /* 0x000ee20000000a00 */
[----:B01----:R-:W-:Y:S02]  /*0aa0*/  IMAD.U32 R4, RZ, RZ, UR4 ;  /* 0x00000004ff047e24 */ /* 0x003fe4000f8e00ff */
[----:B------:R-:W-:-:S07]  /*0ab0*/  IMAD.U32 R5, RZ, RZ, UR5 ;  /* 0x00000005ff057e24 */ /* 0x000fce000f8e00ff */
[----:B------:R-:W-:-:S07]  /*0ac0*/  LEPC R20, `(.L_x_12) ;  /* 0x000000001014794e */ /* 0x000fce0000000000 */
[----:B--23--:R-:W-:Y:S05]  /*0ad0*/  CALL.ABS.NOINC R8 ;  /* 0x0000000008007343 */ /* 0x00cfea0003c00000 */
.L_x_12:
[----:B------:R-:W-:Y:S01]  /*0ae0*/  ISETP.GT.U32.AND P0, PT, R22, 0x3, PT ;  /* 0x000000031600780c */ /* 0x000fe20003f04070 */
[----:B------:R-:W-:Y:S05]  /*0af0*/  WARPSYNC.ALL ;  /* 0x0000000000007948 */ /* 0x000fea0003800000 */
[----:B------:R-:W-:Y:S01]  /*0b00*/  BAR.SYNC.DEFER_BLOCKING 0x0 ;  /* 0x0000000000007b1d */ /* 0x000fe20000010000 */
[----:B------:R-:W-:-:S06]  /*0b10*/  SHF.R.U32.HI R22, RZ, 0x1, R22 ;  /* 0x00000001ff167819 */ /* 0x000fcc0000011616 */
[----:B------:R-:W-:Y:S05]  /*0b20*/  @P0 BRA `(.L_x_13) ;  /* 0xfffffff800600947 */ /* 0x000fea000383ffff */
.L_x_5:
[----:B------:R-:W-:Y:S01]  /*0b30*/  R2UR UR4, R30 ;  /* 0x000000001e0472ca */ /* 0x000fe200000e0000 */
[----:B-12---:R-:W1:Y:S01]  /*0b40*/  LDC.64 R2, c[0x0][0x388] ;  /* 0x0000e200ff027b82 */ /* 0x006e620000000a00 */
[----:B------:R-:W-:-:S13]  /*0b50*/  R2UR UR5, R31 ;  /* 0x000000001f0572ca */ /* 0x000fda00000e0000 */
[----:B------:R-:W2:Y:S01]  /*0b60*/  LDG.E R33, desc[UR4][R32.64] ;  /* 0x0000000420217981 */ /* 0x000ea2000c1e1900 */
[----:B-1----:R-:W-:-:S05]  /*0b70*/  IMAD.WIDE R2, R17, 0x4, R2 ;  /* 0x0000000411027825 */ /* 0x002fca00078e0202 */
[----:B--2---:R-:W-:Y:S01]  /*0b80*/  STG.E desc[UR4][R2.64], R33 ;  /* 0x0000002102007986 */ /* 0x004fe2000c101904 */
[----:B------:R-:W-:Y:S05]  /*0b90*/  EXIT ;  /* 0x000000000000794d */ /* 0x000fea0003800000 */
.L_x_14:
[----:B------:R-:W-:-:S00]  /*0ba0*/  BRA `(.L_x_14) ;  /* 0xfffffffc00fc7947 */ /* 0x000fc0000383ffff */
[----:B------:R-:W-:-:S00]  /*0bb0*/  NOP ;  /* 0x0000000000007918 */ /* 0x000fc00000000000 */
        /* <DEDUP_REMOVED lines=12> */
.L_x_15:


//--------------------- .nv.global.init           --------------------------
	.section	.nv.global.init,"aw",@progbits
.nv.global.init:
	.type		$str$3,@object
	.size		$str$3,($str - $str$3)
$str$3:
        /*0000*/ 	.byte	0x0a, 0x00
	.type		$str,@object
	.size		$str,($str$2 - $str)
$str:
        /*0002*/ 	.byte	0x42, 0x6c, 0x6f, 0x63, 0x6b, 0x20, 0x25, 0x64, 0x20, 0x6e, 0x62, 0x5f, 0x68, 0x65, 0x72, 0x65
        /*0012*/ 	.byte	0x20, 0x3d, 0x20, 0x25, 0x64, 0x0a, 0x00
	.type		$str$2,@object
	.size		$str$2,($str$1 - $str$2)
$str$2:
        /*0019*/ 	.byte	0x54, 0x68, 0x72, 0x65, 0x61, 0x64, 0x20, 0x25, 0x64, 0x20, 0x3a, 0x20, 0x76, 0x61, 0x6c, 0x75
        /*0029*/ 	.byte	0x65, 0x73, 0x5b, 0x25, 0x64, 0x5d, 0x20, 0x3d, 0x20, 0x25, 0x64, 0x0a, 0x00
	.type		$str$1,@object
	.size		$str$1,(.L_1 - $str$1)
$str$1:
        /*0036*/ 	.byte	0x74, 0x68, 0x72, 0x65, 0x73, 0x68, 0x6f, 0x6c, 0x64, 0x20, 0x3d, 0x20, 0x25, 0x64, 0x20, 0x26
        /*0046*/ 	.byte	0x26, 0x20, 0x6e, 0x65, 0x78, 0x74, 0x5f, 0x74, 0x68, 0x20, 0x3d, 0x20, 0x25, 0x64, 0x0a, 0x00
.L_1:


//--------------------- .nv.shared.reserved.0     --------------------------
	.section	.nv.shared.reserved.0,"aw",@nobits
	.weak		__nv_reservedSMEM_offset_0_alias
	.size		__nv_reservedSMEM_offset_0_alias, 0, 64
	.other		__nv_reservedSMEM_offset_0_alias,@"STO_CUDA_RESERVED_SHARED STV_DEFAULT"
__nv_reservedSMEM_offset_0_alias:
	.zero		0
	.zero		64


//--------------------- .nv.constant0._Z18b_scan_reduce_cudaPiS_m --------------------------
	.section	.nv.constant0._Z18b_scan_reduce_cudaPiS_m,"a",@progbits
	.sectionflags	@""
	.align	4
.nv.constant0._Z18b_scan_reduce_cudaPiS_m:
	.zero		920


//--------------------- SYMBOLS --------------------------

	.type		.nv.reservedSmem.offset0,@object
	.size		.nv.reservedSmem.offset0,0x4
	.type		vprintf,@function
